//
// Generated by NVIDIA NVVM Compiler
//
// Compiler Build ID: CL-36424714
// Cuda compilation tools, release 13.0, V13.0.88
// Based on NVVM 20.0.0
//

.version 9.0
.target sm_100
.address_size 64

	// .globl	_Z6v1_PDEPdS_S_diiddddddd

.visible .entry _Z6v1_PDEPdS_S_diiddddddd(
	.param .u64 .ptr .align 1 _Z6v1_PDEPdS_S_diiddddddd_param_0,
	.param .u64 .ptr .align 1 _Z6v1_PDEPdS_S_diiddddddd_param_1,
	.param .u64 .ptr .align 1 _Z6v1_PDEPdS_S_diiddddddd_param_2,
	.param .f64 _Z6v1_PDEPdS_S_diiddddddd_param_3,
	.param .u32 _Z6v1_PDEPdS_S_diiddddddd_param_4,
	.param .u32 _Z6v1_PDEPdS_S_diiddddddd_param_5,
	.param .f64 _Z6v1_PDEPdS_S_diiddddddd_param_6,
	.param .f64 _Z6v1_PDEPdS_S_diiddddddd_param_7,
	.param .f64 _Z6v1_PDEPdS_S_diiddddddd_param_8,
	.param .f64 _Z6v1_PDEPdS_S_diiddddddd_param_9,
	.param .f64 _Z6v1_PDEPdS_S_diiddddddd_param_10,
	.param .f64 _Z6v1_PDEPdS_S_diiddddddd_param_11,
	.param .f64 _Z6v1_PDEPdS_S_diiddddddd_param_12
)
{
	.reg .pred 	%p<4>;
	.reg .b32 	%r<15>;
	.reg .b64 	%rd<15>;
	.reg .b64 	%fd<12>;

	ld.param.u64 	%rd1, [_Z6v1_PDEPdS_S_diiddddddd_param_0];
	ld.param.u64 	%rd2, [_Z6v1_PDEPdS_S_diiddddddd_param_1];
	ld.param.f64 	%fd1, [_Z6v1_PDEPdS_S_diiddddddd_param_3];
	ld.param.u32 	%r3, [_Z6v1_PDEPdS_S_diiddddddd_param_4];
	ld.param.u32 	%r2, [_Z6v1_PDEPdS_S_diiddddddd_param_5];
	mov.u32 	%r4, %ctaid.x;
	mov.u32 	%r5, %ntid.x;
	mov.u32 	%r6, %tid.x;
	mad.lo.s32 	%r7, %r4, %r5, %r6;
	add.s32 	%r8, %r7, 1;
	mov.u32 	%r9, %ctaid.y;
	mov.u32 	%r10, %ntid.y;
	mov.u32 	%r11, %tid.y;
	mad.lo.s32 	%r12, %r9, %r10, %r11;
	add.s32 	%r13, %r2, 2;
	mad.lo.s32 	%r14, %r13, %r12, %r13;
	add.s32 	%r1, %r14, %r8;
	setp.ge.s32 	%p1, %r12, %r2;
	setp.gt.s32 	%p2, %r8, %r3;
	or.pred  	%p3, %p2, %p1;
	@%p3 bra 	$L__BB0_2;
	cvta.to.global.u64 	%rd3, %rd2;
	cvta.to.global.u64 	%rd4, %rd1;
	cvt.s64.s32 	%rd5, %r1;
	mul.wide.s32 	%rd6, %r1, 8;
	add.s64 	%rd7, %rd3, %rd6;
	ld.global.f64 	%fd2, [%rd7];
	ld.global.f64 	%fd3, [%rd7+8];
	ld.global.f64 	%fd4, [%rd7+-8];
	add.f64 	%fd5, %fd3, %fd4;
	fma.rn.f64 	%fd6, %fd2, 0dC010000000000000, %fd5;
	cvt.s64.s32 	%rd8, %r2;
	mul.wide.s32 	%rd9, %r2, 8;
	add.s64 	%rd10, %rd7, %rd9;
	ld.global.f64 	%fd7, [%rd10+16];
	add.f64 	%fd8, %fd7, %fd6;
	sub.s64 	%rd11, %rd5, %rd8;
	shl.b64 	%rd12, %rd11, 3;
	add.s64 	%rd13, %rd3, %rd12;
	ld.global.f64 	%fd9, [%rd13+-16];
	add.f64 	%fd10, %fd9, %fd8;
	fma.rn.f64 	%fd11, %fd1, %fd10, %fd2;
	add.s64 	%rd14, %rd4, %rd6;
	st.global.f64 	[%rd14], %fd11;
$L__BB0_2:
	ret;

}
	// .globl	_Z6v1_ODEPdS_S_diiddddddd
.visible .entry _Z6v1_ODEPdS_S_diiddddddd(
	.param .u64 .ptr .align 1 _Z6v1_ODEPdS_S_diiddddddd_param_0,
	.param .u64 .ptr .align 1 _Z6v1_ODEPdS_S_diiddddddd_param_1,
	.param .u64 .ptr .align 1 _Z6v1_ODEPdS_S_diiddddddd_param_2,
	.param .f64 _Z6v1_ODEPdS_S_diiddddddd_param_3,
	.param .u32 _Z6v1_ODEPdS_S_diiddddddd_param_4,
	.param .u32 _Z6v1_ODEPdS_S_diiddddddd_param_5,
	.param .f64 _Z6v1_ODEPdS_S_diiddddddd_param_6,
	.param .f64 _Z6v1_ODEPdS_S_diiddddddd_param_7,
	.param .f64 _Z6v1_ODEPdS_S_diiddddddd_param_8,
	.param .f64 _Z6v1_ODEPdS_S_diiddddddd_param_9,
	.param .f64 _Z6v1_ODEPdS_S_diiddddddd_param_10,
	.param .f64 _Z6v1_ODEPdS_S_diiddddddd_param_11,
	.param .f64 _Z6v1_ODEPdS_S_diiddddddd_param_12
)
{
	.reg .pred 	%p<4>;
	.reg .b32 	%r<15>;
	.reg .b64 	%rd<8>;
	.reg .b64 	%fd<31>;

	ld.param.u64 	%rd1, [_Z6v1_ODEPdS_S_diiddddddd_param_0];
	ld.param.u64 	%rd2, [_Z6v1_ODEPdS_S_diiddddddd_param_2];
	ld.param.u32 	%r2, [_Z6v1_ODEPdS_S_diiddddddd_param_4];
	ld.param.u32 	%r3, [_Z6v1_ODEPdS_S_diiddddddd_param_5];
	ld.param.f64 	%fd1, [_Z6v1_ODEPdS_S_diiddddddd_param_6];
	ld.param.f64 	%fd2, [_Z6v1_ODEPdS_S_diiddddddd_param_7];
	ld.param.f64 	%fd3, [_Z6v1_ODEPdS_S_diiddddddd_param_8];
	ld.param.f64 	%fd4, [_Z6v1_ODEPdS_S_diiddddddd_param_9];
	ld.param.f64 	%fd5, [_Z6v1_ODEPdS_S_diiddddddd_param_10];
	ld.param.f64 	%fd6, [_Z6v1_ODEPdS_S_diiddddddd_param_11];
	ld.param.f64 	%fd7, [_Z6v1_ODEPdS_S_diiddddddd_param_12];
	mov.u32 	%r4, %ctaid.x;
	mov.u32 	%r5, %ntid.x;
	mov.u32 	%r6, %tid.x;
	mad.lo.s32 	%r7, %r4, %r5, %r6;
	add.s32 	%r8, %r7, 1;
	mov.u32 	%r9, %ctaid.y;
	mov.u32 	%r10, %ntid.y;
	mov.u32 	%r11, %tid.y;
	mad.lo.s32 	%r12, %r9, %r10, %r11;
	add.s32 	%r13, %r3, 2;
	mad.lo.s32 	%r14, %r13, %r12, %r13;
	add.s32 	%r1, %r14, %r8;
	setp.ge.s32 	%p1, %r12, %r3;
	setp.gt.s32 	%p2, %r8, %r2;
	or.pred  	%p3, %p2, %p1;
	@%p3 bra 	$L__BB1_2;
	cvta.to.global.u64 	%rd3, %rd1;
	cvta.to.global.u64 	%rd4, %rd2;
	mul.wide.s32 	%rd5, %r1, 8;
	add.s64 	%rd6, %rd3, %rd5;
	ld.global.f64 	%fd8, [%rd6];
	mul.f64 	%fd9, %fd1, %fd8;
	sub.f64 	%fd10, %fd8, %fd3;
	mul.f64 	%fd11, %fd9, %fd10;
	add.f64 	%fd12, %fd8, 0dBFF0000000000000;
	mul.f64 	%fd13, %fd12, %fd11;
	add.s64 	%rd7, %rd4, %rd5;
	ld.global.f64 	%fd14, [%rd7];
	fma.rn.f64 	%fd15, %fd8, %fd14, %fd13;
	mul.f64 	%fd16, %fd2, %fd15;
	sub.f64 	%fd17, %fd8, %fd16;
	st.global.f64 	[%rd6], %fd17;
	ld.global.f64 	%fd18, [%rd7];
	mul.f64 	%fd19, %fd5, %fd18;
	add.f64 	%fd20, %fd6, %fd17;
	div.rn.f64 	%fd21, %fd19, %fd20;
	add.f64 	%fd22, %fd4, %fd21;
	mul.f64 	%fd23, %fd2, %fd22;
	neg.f64 	%fd24, %fd18;
	mul.f64 	%fd25, %fd1, %fd17;
	sub.f64 	%fd26, %fd17, %fd7;
	add.f64 	%fd27, %fd26, 0dBFF0000000000000;
	mul.f64 	%fd28, %fd25, %fd27;
	sub.f64 	%fd29, %fd24, %fd28;
	fma.rn.f64 	%fd30, %fd29, %fd23, %fd18;
	st.global.f64 	[%rd7], %fd30;
$L__BB1_2:
	ret;

}


// ===== COMPILED SASS (sm_100) =====

	.target	sm_100

	.elftype	@"ET_EXEC"


//--------------------- .note.nv.tkinfo           --------------------------
	.section	.note.nv.tkinfo,"",@"SHT_NOTE"
	.sectionflags	@"SHF_NOTE_NV_TKINFO"
	.tkinfo
        /*0018*/ 	.word	0x00000002
        /*0030*/ 	.string	""
        /*0030*/ 	.string	"ptxas"
        /*0030*/ 	.string	"Cuda compilation tools, release 13.0, V13.0.88"
        /*0030*/ 	.string	"Build cuda_13.0.r13.0/compiler.36424714_0"
        /*0030*/ 	.string	"-arch sm_100 -m 64 "



//--------------------- .note.nv.cuinfo           --------------------------
	.section	.note.nv.cuinfo,"",@"SHT_NOTE"
	.sectionflags	@"SHF_NOTE_NV_CUINFO"
        /*0018*/ 	.short	0x0002
        /*001a*/ 	.short	0x0064
        /*001c*/ 	.short	0x0082
	.zero		2


//--------------------- .nv.info                  --------------------------
	.section	.nv.info,"",@"SHT_CUDA_INFO"
	.align	4


	//----- nvinfo : EIATTR_REGCOUNT
	.align		4
        /*0000*/ 	.byte	0x04, 0x2f
        /*0002*/ 	.short	(.L_1 - .L_0)
	.align		4
.L_0:
        /*0004*/ 	.word	index@(_Z6v1_PDEPdS_S_diiddddddd)
        /*0008*/ 	.word	0x00000011


	//----- nvinfo : EIATTR_FRAME_SIZE
	.align		4
.L_1:
        /*000c*/ 	.byte	0x04, 0x11
        /*000e*/ 	.short	(.L_3 - .L_2)
	.align		4
.L_2:
        /*0010*/ 	.word	index@(_Z6v1_PDEPdS_S_diiddddddd)
        /*0014*/ 	.word	0x00000000


	//----- nvinfo : EIATTR_REGCOUNT
	.align		4
.L_3:
        /*0018*/ 	.byte	0x04, 0x2f
        /*001a*/ 	.short	(.L_5 - .L_4)
	.align		4
.L_4:
        /*001c*/ 	.word	index@(_Z6v1_ODEPdS_S_diiddddddd)
        /*0020*/ 	.word	0x0000001d


	//----- nvinfo : EIATTR_FRAME_SIZE
	.align		4
.L_5:
        /*0024*/ 	.byte	0x04, 0x11
        /*0026*/ 	.short	(.L_7 - .L_6)
	.align		4
.L_6:
        /*0028*/ 	.word	index@($__internal_0_$__cuda_sm20_div_rn_f64_full)
        /*002c*/ 	.word	0x00000000


	//----- nvinfo : EIATTR_FRAME_SIZE
	.align		4
.L_7:
        /*0030*/ 	.byte	0x04, 0x11
        /*0032*/ 	.short	(.L_9 - .L_8)
	.align		4
.L_8:
        /*0034*/ 	.word	index@(_Z6v1_ODEPdS_S_diiddddddd)
        /*0038*/ 	.word	0x00000000


	//----- nvinfo : EIATTR_MIN_STACK_SIZE
	.align		4
.L_9:
        /*003c*/ 	.byte	0x04, 0x12
        /*003e*/ 	.short	(.L_11 - .L_10)
	.align		4
.L_10:
        /*0040*/ 	.word	index@(_Z6v1_ODEPdS_S_diiddddddd)
        /*0044*/ 	.word	0x00000000


	//----- nvinfo : EIATTR_MIN_STACK_SIZE
	.align		4
.L_11:
        /*0048*/ 	.byte	0x04, 0x12
        /*004a*/ 	.short	(.L_13 - .L_12)
	.align		4
.L_12:
        /*004c*/ 	.word	index@(_Z6v1_PDEPdS_S_diiddddddd)
        /*0050*/ 	.word	0x00000000
.L_13:


//--------------------- .nv.compat                --------------------------
	.section	.nv.compat,"",@"SHT_CUDA_COMPAT_INFO"
	.align	4
        /*0000*/ 	.byte	0x02, 0x09, 0x00, 0x00, 0x02, 0x02, 0x01, 0x00, 0x02, 0x05, 0x05, 0x00, 0x03, 0x07, 0x01, 0x01
        /*0010*/ 	.byte	0x02, 0x03, 0x00, 0x00, 0x02, 0x06, 0x01, 0x00, 0x04, 0x0b, 0x08, 0x00, 0x01, 0x00, 0x00, 0x00
        /*0020*/ 	.byte	0x00, 0x00, 0x00, 0x00


//--------------------- .nv.info._Z6v1_ODEPdS_S_diiddddddd --------------------------
	.section	.nv.info._Z6v1_ODEPdS_S_diiddddddd,"",@"SHT_CUDA_INFO"
	.sectionflags	@""
	.align	4


	//----- nvinfo : EIATTR_CUDA_API_VERSION
	.align		4
        /*0000*/ 	.byte	0x04, 0x37
        /*0002*/ 	.short	(.L_15 - .L_14)
.L_14:
        /*0004*/ 	.word	0x00000082


	//----- nvinfo : EIATTR_KPARAM_INFO
	.align		4
.L_15:
        /*0008*/ 	.byte	0x04, 0x17
        /*000a*/ 	.short	(.L_17 - .L_16)
.L_16:
        /*000c*/ 	.word	0x00000000
        /*0010*/ 	.short	0x000c
        /*0012*/ 	.short	0x0058
        /*0014*/ 	.byte	0x00, 0xf0, 0x21, 0x00


	//----- nvinfo : EIATTR_KPARAM_INFO
	.align		4
.L_17:
        /*0018*/ 	.byte	0x04, 0x17
        /*001a*/ 	.short	(.L_19 - .L_18)
.L_18:
        /*001c*/ 	.word	0x00000000
        /*0020*/ 	.short	0x000b
        /*0022*/ 	.short	0x0050
        /*0024*/ 	.byte	0x00, 0xf0, 0x21, 0x00


	//----- nvinfo : EIATTR_KPARAM_INFO
	.align		4
.L_19:
        /*0028*/ 	.byte	0x04, 0x17
        /*002a*/ 	.short	(.L_21 - .L_20)
.L_20:
        /*002c*/ 	.word	0x00000000
        /*0030*/ 	.short	0x000a
        /*0032*/ 	.short	0x0048
        /*0034*/ 	.byte	0x00, 0xf0, 0x21, 0x00


	//----- nvinfo : EIATTR_KPARAM_INFO
	.align		4
.L_21:
        /*0038*/ 	.byte	0x04, 0x17
        /*003a*/ 	.short	(.L_23 - .L_22)
.L_22:
        /*003c*/ 	.word	0x00000000
        /*0040*/ 	.short	0x0009
        /*0042*/ 	.short	0x0040
        /*0044*/ 	.byte	0x00, 0xf0, 0x21, 0x00


	//----- nvinfo : EIATTR_KPARAM_INFO
	.align		4
.L_23:
        /*0048*/ 	.byte	0x04, 0x17
        /*004a*/ 	.short	(.L_25 - .L_24)
.L_24:
        /*004c*/ 	.word	0x00000000
        /*0050*/ 	.short	0x0008
        /*0052*/ 	.short	0x0038
        /*0054*/ 	.byte	0x00, 0xf0, 0x21, 0x00


	//----- nvinfo : EIATTR_KPARAM_INFO
	.align		4
.L_25:
        /*0058*/ 	.byte	0x04, 0x17
        /*005a*/ 	.short	(.L_27 - .L_26)
.L_26:
        /*005c*/ 	.word	0x00000000
        /*0060*/ 	.short	0x0007
        /*0062*/ 	.short	0x0030
        /*0064*/ 	.byte	0x00, 0xf0, 0x21, 0x00


	//----- nvinfo : EIATTR_KPARAM_INFO
	.align		4
.L_27:
        /*0068*/ 	.byte	0x04, 0x17
        /*006a*/ 	.short	(.L_29 - .L_28)
.L_28:
        /*006c*/ 	.word	0x00000000
        /*0070*/ 	.short	0x0006
        /*0072*/ 	.short	0x0028
        /*0074*/ 	.byte	0x00, 0xf0, 0x21, 0x00


	//----- nvinfo : EIATTR_KPARAM_INFO
	.align		4
.L_29:
        /*0078*/ 	.byte	0x04, 0x17
        /*007a*/ 	.short	(.L_31 - .L_30)
.L_30:
        /*007c*/ 	.word	0x00000000
        /*0080*/ 	.short	0x0005
        /*0082*/ 	.short	0x0024
        /*0084*/ 	.byte	0x00, 0xf0, 0x11, 0x00


	//----- nvinfo : EIATTR_KPARAM_INFO
	.align		4
.L_31:
        /*0088*/ 	.byte	0x04, 0x17
        /*008a*/ 	.short	(.L_33 - .L_32)
.L_32:
        /*008c*/ 	.word	0x00000000
        /*0090*/ 	.short	0x0004
        /*0092*/ 	.short	0x0020
        /*0094*/ 	.byte	0x00, 0xf0, 0x11, 0x00


	//----- nvinfo : EIATTR_KPARAM_INFO
	.align		4
.L_33:
        /*0098*/ 	.byte	0x04, 0x17
        /*009a*/ 	.short	(.L_35 - .L_34)
.L_34:
        /*009c*/ 	.word	0x00000000
        /*00a0*/ 	.short	0x0003
        /*00a2*/ 	.short	0x0018
        /*00a4*/ 	.byte	0x00, 0xf0, 0x21, 0x00


	//----- nvinfo : EIATTR_KPARAM_INFO
	.align		4
.L_35:
        /*00a8*/ 	.byte	0x04, 0x17
        /*00aa*/ 	.short	(.L_37 - .L_36)
.L_36:
        /*00ac*/ 	.word	0x00000000
        /*00b0*/ 	.short	0x0002
        /*00b2*/ 	.short	0x0010
        /*00b4*/ 	.byte	0x00, 0xf5, 0x21, 0x00


	//----- nvinfo : EIATTR_KPARAM_INFO
	.align		4
.L_37:
        /*00b8*/ 	.byte	0x04, 0x17
        /*00ba*/ 	.short	(.L_39 - .L_38)
.L_38:
        /*00bc*/ 	.word	0x00000000
        /*00c0*/ 	.short	0x0001
        /*00c2*/ 	.short	0x0008
        /*00c4*/ 	.byte	0x00, 0xf5, 0x21, 0x00


	//----- nvinfo : EIATTR_KPARAM_INFO
	.align		4
.L_39:
        /*00c8*/ 	.byte	0x04, 0x17
        /*00ca*/ 	.short	(.L_41 - .L_40)
.L_40:
        /*00cc*/ 	.word	0x00000000
        /*00d0*/ 	.short	0x0000
        /*00d2*/ 	.short	0x0000
        /*00d4*/ 	.byte	0x00, 0xf5, 0x21, 0x00


	//----- nvinfo : EIATTR_SPARSE_MMA_MASK
	.align		4
.L_41:
        /*00d8*/ 	.byte	0x03, 0x50
        /*00da*/ 	.short	0x0000


	//----- nvinfo : EIATTR_MAXREG_COUNT
	.align		4
        /*00dc*/ 	.byte	0x03, 0x1b
        /*00de*/ 	.short	0x00ff


	//----- nvinfo : EIATTR_MERCURY_ISA_VERSION
	.align		4
        /*00e0*/ 	.byte	0x03, 0x5f
        /*00e2*/ 	.short	0x0101


	//----- nvinfo : EIATTR_VRC_CTA_INIT_COUNT
	.align		4
        /*00e4*/ 	.byte	0x02, 0x4a
	.zero		1
	.zero		1


	//----- nvinfo : EIATTR_EXIT_INSTR_OFFSETS
	.align		4
        /*00e8*/ 	.byte	0x04, 0x1c
        /*00ea*/ 	.short	(.L_43 - .L_42)


	//   ....[0]....
.L_42:
        /*00ec*/ 	.word	0x000000d0


	//   ....[1]....
        /*00f0*/ 	.word	0x00000470


	//----- nvinfo : EIATTR_CRS_STACK_SIZE
	.align		4
.L_43:
        /*00f4*/ 	.byte	0x04, 0x1e
        /*00f6*/ 	.short	(.L_45 - .L_44)
.L_44:
        /*00f8*/ 	.word	0x00000000


	//----- nvinfo : EIATTR_CBANK_PARAM_SIZE
	.align		4
.L_45:
        /*00fc*/ 	.byte	0x03, 0x19
        /*00fe*/ 	.short	0x0060


	//----- nvinfo : EIATTR_PARAM_CBANK
	.align		4
        /*0100*/ 	.byte	0x04, 0x0a
        /*0102*/ 	.short	(.L_47 - .L_46)
	.align		4
.L_46:
        /*0104*/ 	.word	index@(.nv.constant0._Z6v1_ODEPdS_S_diiddddddd)
        /*0108*/ 	.short	0x0380
        /*010a*/ 	.short	0x0060


	//----- nvinfo : EIATTR_SW_WAR
	.align		4
.L_47:
        /*010c*/ 	.byte	0x04, 0x36
        /*010e*/ 	.short	(.L_49 - .L_48)
.L_48:
        /*0110*/ 	.word	0x00000008
.L_49:


//--------------------- .nv.info._Z6v1_PDEPdS_S_diiddddddd --------------------------
	.section	.nv.info._Z6v1_PDEPdS_S_diiddddddd,"",@"SHT_CUDA_INFO"
	.sectionflags	@""
	.align	4


	//----- nvinfo : EIATTR_CUDA_API_VERSION
	.align		4
        /*0000*/ 	.byte	0x04, 0x37
        /*0002*/ 	.short	(.L_51 - .L_50)
.L_50:
        /*0004*/ 	.word	0x00000082


	//----- nvinfo : EIATTR_KPARAM_INFO
	.align		4
.L_51:
        /*0008*/ 	.byte	0x04, 0x17
        /*000a*/ 	.short	(.L_53 - .L_52)
.L_52:
        /*000c*/ 	.word	0x00000000
        /*0010*/ 	.short	0x000c
        /*0012*/ 	.short	0x0058
        /*0014*/ 	.byte	0x00, 0xf0, 0x21, 0x00


	//----- nvinfo : EIATTR_KPARAM_INFO
	.align		4
.L_53:
        /*0018*/ 	.byte	0x04, 0x17
        /*001a*/ 	.short	(.L_55 - .L_54)
.L_54:
        /*001c*/ 	.word	0x00000000
        /*0020*/ 	.short	0x000b
        /*0022*/ 	.short	0x0050
        /*0024*/ 	.byte	0x00, 0xf0, 0x21, 0x00


	//----- nvinfo : EIATTR_KPARAM_INFO
	.align		4
.L_55:
        /*0028*/ 	.byte	0x04, 0x17
        /*002a*/ 	.short	(.L_57 - .L_56)
.L_56:
        /*002c*/ 	.word	0x00000000
        /*0030*/ 	.short	0x000a
        /*0032*/ 	.short	0x0048
        /*0034*/ 	.byte	0x00, 0xf0, 0x21, 0x00


	//----- nvinfo : EIATTR_KPARAM_INFO
	.align		4
.L_57:
        /*0038*/ 	.byte	0x04, 0x17
        /*003a*/ 	.short	(.L_59 - .L_58)
.L_58:
        /*003c*/ 	.word	0x00000000
        /*0040*/ 	.short	0x0009
        /*0042*/ 	.short	0x0040
        /*0044*/ 	.byte	0x00, 0xf0, 0x21, 0x00


	//----- nvinfo : EIATTR_KPARAM_INFO
	.align		4
.L_59:
        /*0048*/ 	.byte	0x04, 0x17
        /*004a*/ 	.short	(.L_61 - .L_60)
.L_60:
        /*004c*/ 	.word	0x00000000
        /*0050*/ 	.short	0x0008
        /*0052*/ 	.short	0x0038
        /*0054*/ 	.byte	0x00, 0xf0, 0x21, 0x00


	//----- nvinfo : EIATTR_KPARAM_INFO
	.align		4
.L_61:
        /*0058*/ 	.byte	0x04, 0x17
        /*005a*/ 	.short	(.L_63 - .L_62)
.L_62:
        /*005c*/ 	.word	0x00000000
        /*0060*/ 	.short	0x0007
        /*0062*/ 	.short	0x0030
        /*0064*/ 	.byte	0x00, 0xf0, 0x21, 0x00


	//----- nvinfo : EIATTR_KPARAM_INFO
	.align		4
.L_63:
        /*0068*/ 	.byte	0x04, 0x17
        /*006a*/ 	.short	(.L_65 - .L_64)
.L_64:
        /*006c*/ 	.word	0x00000000
        /*0070*/ 	.short	0x0006
        /*0072*/ 	.short	0x0028
        /*0074*/ 	.byte	0x00, 0xf0, 0x21, 0x00


	//----- nvinfo : EIATTR_KPARAM_INFO
	.align		4
.L_65:
        /*0078*/ 	.byte	0x04, 0x17
        /*007a*/ 	.short	(.L_67 - .L_66)
.L_66:
        /*007c*/ 	.word	0x00000000
        /*0080*/ 	.short	0x0005
        /*0082*/ 	.short	0x0024
        /*0084*/ 	.byte	0x00, 0xf0, 0x11, 0x00


	//----- nvinfo : EIATTR_KPARAM_INFO
	.align		4
.L_67:
        /*0088*/ 	.byte	0x04, 0x17
        /*008a*/ 	.short	(.L_69 - .L_68)
.L_68:
        /*008c*/ 	.word	0x00000000
        /*0090*/ 	.short	0x0004
        /*0092*/ 	.short	0x0020
        /*0094*/ 	.byte	0x00, 0xf0, 0x11, 0x00


	//----- nvinfo : EIATTR_KPARAM_INFO
	.align		4
.L_69:
        /*0098*/ 	.byte	0x04, 0x17
        /*009a*/ 	.short	(.L_71 - .L_70)
.L_70:
        /*009c*/ 	.word	0x00000000
        /*00a0*/ 	.short	0x0003
        /*00a2*/ 	.short	0x0018
        /*00a4*/ 	.byte	0x00, 0xf0, 0x21, 0x00


	//----- nvinfo : EIATTR_KPARAM_INFO
	.align		4
.L_71:
        /*00a8*/ 	.byte	0x04, 0x17
        /*00aa*/ 	.short	(.L_73 - .L_72)
.L_72:
        /*00ac*/ 	.word	0x00000000
        /*00b0*/ 	.short	0x0002
        /*00b2*/ 	.short	0x0010
        /*00b4*/ 	.byte	0x00, 0xf5, 0x21, 0x00


	//----- nvinfo : EIATTR_KPARAM_INFO
	.align		4
.L_73:
        /*00b8*/ 	.byte	0x04, 0x17
        /*00ba*/ 	.short	(.L_75 - .L_74)
.L_74:
        /*00bc*/ 	.word	0x00000000
        /*00c0*/ 	.short	0x0001
        /*00c2*/ 	.short	0x0008
        /*00c4*/ 	.byte	0x00, 0xf5, 0x21, 0x00


	//----- nvinfo : EIATTR_KPARAM_INFO
	.align		4
.L_75:
        /*00c8*/ 	.byte	0x04, 0x17
        /*00ca*/ 	.short	(.L_77 - .L_76)
.L_76:
        /*00cc*/ 	.word	0x00000000
        /*00d0*/ 	.short	0x0000
        /*00d2*/ 	.short	0x0000
        /*00d4*/ 	.byte	0x00, 0xf5, 0x21, 0x00


	//----- nvinfo : EIATTR_SPARSE_MMA_MASK
	.align		4
.L_77:
        /*00d8*/ 	.byte	0x03, 0x50
        /*00da*/ 	.short	0x0000


	//----- nvinfo : EIATTR_MAXREG_COUNT
	.align		4
        /*00dc*/ 	.byte	0x03, 0x1b
        /*00de*/ 	.short	0x00ff


	//----- nvinfo : EIATTR_MERCURY_ISA_VERSION
	.align		4
        /*00e0*/ 	.byte	0x03, 0x5f
        /*00e2*/ 	.short	0x0101


	//----- nvinfo : EIATTR_VRC_CTA_INIT_COUNT
	.align		4
        /*00e4*/ 	.byte	0x02, 0x4a
	.zero		1
	.zero		1


	//----- nvinfo : EIATTR_EXIT_INSTR_OFFSETS
	.align		4
        /*00e8*/ 	.byte	0x04, 0x1c
        /*00ea*/ 	.short	(.L_79 - .L_78)


	//   ....[0]....
.L_78:
        /*00ec*/ 	.word	0x000000d0


	//   ....[1]....
        /*00f0*/ 	.word	0x00000290


	//----- nvinfo : EIATTR_CBANK_PARAM_SIZE
	.align		4
.L_79:
        /*00f4*/ 	.byte	0x03, 0x19
        /*00f6*/ 	.short	0x0060


	//----- nvinfo : EIATTR_PARAM_CBANK
	.align		4
        /*00f8*/ 	.byte	0x04, 0x0a
        /*00fa*/ 	.short	(.L_81 - .L_80)
	.align		4
.L_80:
        /*00fc*/ 	.word	index@(.nv.constant0._Z6v1_PDEPdS_S_diiddddddd)
        /*0100*/ 	.short	0x0380
        /*0102*/ 	.short	0x0060


	//----- nvinfo : EIATTR_SW_WAR
	.align		4
.L_81:
        /*0104*/ 	.byte	0x04, 0x36
        /*0106*/ 	.short	(.L_83 - .L_82)
.L_82:
        /*0108*/ 	.word	0x00000008
.L_83:


//--------------------- .nv.callgraph             --------------------------
	.section	.nv.callgraph,"",@"SHT_CUDA_CALLGRAPH"
	.align	4
	.sectionentsize	8
	.align		4
        /*0000*/ 	.word	0x00000000
	.align		4
        /*0004*/ 	.word	0xffffffff
	.align		4
        /*0008*/ 	.word	0x00000000
	.align		4
        /*000c*/ 	.word	0xfffffffe
	.align		4
        /*0010*/ 	.word	0x00000000
	.align		4
        /*0014*/ 	.word	0xfffffffd
	.align		4
        /*0018*/ 	.word	0x00000000
	.align		4
        /*001c*/ 	.word	0xfffffffc


//--------------------- .text._Z6v1_ODEPdS_S_diiddddddd --------------------------
	.section	.text._Z6v1_ODEPdS_S_diiddddddd,"ax",@progbits
	.align	128
        .global         _Z6v1_ODEPdS_S_diiddddddd
        .type           _Z6v1_ODEPdS_S_diiddddddd,@function
        .size           _Z6v1_ODEPdS_S_diiddddddd,(.L_x_9 - _Z6v1_ODEPdS_S_diiddddddd)
        .other          _Z6v1_ODEPdS_S_diiddddddd,@"STO_CUDA_ENTRY STV_DEFAULT"
_Z6v1_ODEPdS_S_diiddddddd:
.text._Z6v1_ODEPdS_S_diiddddddd:
[----:B------:R-:W-:Y:S01]  /*0000*/  LDC R1, c[0x0][0x37c] ;  /* 0x0000df00ff017b82 */ /* 0x000fe20000000800 */
[----:B------:R-:W0:Y:S07]  /*0010*/  S2R R3, SR_TID.X ;  /* 0x0000000000037919 */ /* 0x000e2e0000002100 */
[----:B------:R-:W0:Y:S01]  /*0020*/  LDC R0, c[0x0][0x360] ;  /* 0x0000d800ff007b82 */ /* 0x000e220000000800 */
[----:B------:R-:W1:Y:S07]  /*0030*/  S2R R5, SR_TID.Y ;  /* 0x0000000000057919 */ /* 0x000e6e0000002200 */
[----:B------:R-:W0:Y:S08]  /*0040*/  S2UR UR4, SR_CTAID.X ;  /* 0x00000000000479c3 */ /* 0x000e300000002500 */
[----:B------:R-:W1:Y:S08]  /*0050*/  S2UR UR5, SR_CTAID.Y ;  /* 0x00000000000579c3 */ /* 0x000e700000002600 */
[----:B------:R-:W1:Y:S08]  /*0060*/  LDC R4, c[0x0][0x364] ;  /* 0x0000d900ff047b82 */ /* 0x000e700000000800 */
[----:B------:R-:W2:Y:S01]  /*0070*/  LDC.64 R6, c[0x0][0x3a0] ;  /* 0x0000e800ff067b82 */ /* 0x000ea20000000a00 */
[----:B0-----:R-:W-:-:S02]  /*0080*/  IMAD R0, R0, UR4, R3 ;  /* 0x0000000400007c24 */ /* 0x001fc4000f8e0203 */
[----:B-1----:R-:W-:Y:S02]  /*0090*/  IMAD R4, R4, UR5, R5 ;  /* 0x0000000504047c24 */ /* 0x002fe4000f8e0205 */
[----:B------:R-:W-:-:S03]  /*00a0*/  VIADD R5, R0, 0x1 ;  /* 0x0000000100057836 */ /* 0x000fc60000000000 */
[----:B--2---:R-:W-:-:S04]  /*00b0*/  ISETP.GE.AND P0, PT, R4, R7, PT ;  /* 0x000000070400720c */ /* 0x004fc80003f06270 */
[----:B------:R-:W-:-:S13]  /*00c0*/  ISETP.GT.OR P0, PT, R5, R6, P0 ;  /* 0x000000060500720c */ /* 0x000fda0000704670 */
[----:B------:R-:W-:Y:S05]  /*00d0*/  @P0 EXIT ;  /* 0x000000000000094d */ /* 0x000fea0003800000 */
[----:B------:R-:W0:Y:S01]  /*00e0*/  LDC.64 R2, c[0x0][0x380] ;  /* 0x0000e000ff027b82 */ /* 0x000e220000000a00 */
[----:B------:R-:W1:Y:S01]  /*00f0*/  LDCU.64 UR4, c[0x0][0x358] ;  /* 0x00006b00ff0477ac */ /* 0x000e620008000a00 */
[----:B------:R-:W-:Y:S01]  /*0100*/  VIADD R7, R7, 0x2 ;  /* 0x0000000207077836 */ /* 0x000fe20000000000 */
[----:B------:R-:W2:Y:S03]  /*0110*/  LDCU.64 UR6, c[0x0][0x3a8] ;  /* 0x00007500ff0677ac */ /* 0x000ea60008000a00 */
[----:B------:R-:W-:Y:S02]  /*0120*/  IMAD R4, R4, R7, R7 ;  /* 0x0000000704047224 */ /* 0x000fe400078e0207 */
[----:B------:R-:W3:Y:S01]  /*0130*/  LDC.64 R8, c[0x0][0x390] ;  /* 0x0000e400ff087b82 */ /* 0x000ee20000000a00 */
[----:B------:R-:W4:Y:S01]  /*0140*/  LDCU.128 UR8, c[0x0][0x3b0] ;  /* 0x00007600ff0877ac */ /* 0x000f220008000c00 */
[----:B------:R-:W-:-:S04]  /*0150*/  IMAD.IADD R5, R5, 0x1, R4 ;  /* 0x0000000105057824 */ /* 0x000fc800078e0204 */
[----:B0-----:R-:W-:-:S05]  /*0160*/  IMAD.WIDE R2, R5, 0x8, R2 ;  /* 0x0000000805027825 */ /* 0x001fca00078e0202 */
[----:B-1----:R-:W2:Y:S01]  /*0170*/  LDG.E.64 R6, desc[UR4][R2.64] ;  /* 0x0000000402067981 */ /* 0x002ea2000c1e1b00 */
[----:B---3--:R-:W-:-:S05]  /*0180*/  IMAD.WIDE R8, R5, 0x8, R8 ;  /* 0x0000000805087825 */ /* 0x008fca00078e0208 */
[----:B------:R-:W3:Y:S01]  /*0190*/  LDG.E.64 R14, desc[UR4][R8.64] ;  /* 0x00000004080e7981 */ /* 0x000ee2000c1e1b00 */
[C---:B--2---:R-:W-:Y:S01]  /*01a0*/  DMUL R4, R6.reuse, UR6 ;  /* 0x0000000606047c28 */ /* 0x044fe20008000000 */
[----:B------:R-:W0:Y:S01]  /*01b0*/  LDCU.64 UR6, c[0x0][0x3d0] ;  /* 0x00007a00ff0677ac */ /* 0x000e220008000a00 */
[C---:B----4-:R-:W-:Y:S02]  /*01c0*/  DADD R10, R6.reuse, -UR10 ;  /* 0x8000000a060a7e29 */ /* 0x050fe40008000000 */
[----:B------:R-:W-:-:S06]  /*01d0*/  DADD R12, R6, -1 ;  /* 0xbff00000060c7429 */ /* 0x000fcc0000000000 */
[----:B------:R-:W-:-:S08]  /*01e0*/  DMUL R4, R4, R10 ;  /* 0x0000000a04047228 */ /* 0x000fd00000000000 */
[----:B------:R-:W-:-:S08]  /*01f0*/  DMUL R4, R4, R12 ;  /* 0x0000000c04047228 */ /* 0x000fd00000000000 */
[----:B---3--:R-:W-:-:S08]  /*0200*/  DFMA R4, R6, R14, R4 ;  /* 0x0000000e0604722b */ /* 0x008fd00000000004 */
[----:B------:R-:W-:-:S07]  /*0210*/  DFMA R6, -R4, UR8, R6 ;  /* 0x0000000804067c2b */ /* 0x000fce0008000106 */
[----:B------:R1:W-:Y:S04]  /*0220*/  STG.E.64 desc[UR4][R2.64], R6 ;  /* 0x0000000602007986 */ /* 0x0003e8000c101b04 */
[----:B------:R-:W2:Y:S01]  /*0230*/  LDG.E.64 R4, desc[UR4][R8.64] ;  /* 0x0000000408047981 */ /* 0x000ea2000c1e1b00 */
[----:B0-----:R-:W-:Y:S01]  /*0240*/  DADD R10, R6, UR6 ;  /* 0x00000006060a7e29 */ /* 0x001fe20008000000 */
[----:B------:R-:W-:Y:S01]  /*0250*/  IMAD.MOV.U32 R12, RZ, RZ, 0x1 ;  /* 0x00000001ff0c7424 */ /* 0x000fe200078e00ff */
[----:B------:R-:W2:Y:S01]  /*0260*/  LDCU.64 UR6, c[0x0][0x3c8] ;  /* 0x00007900ff0677ac */ /* 0x000ea20008000a00 */
[----:B------:R-:W-:Y:S03]  /*0270*/  BSSY.RECONVERGENT B0, `(.L_x_0) ;  /* 0x0000013000007945 */ /* 0x000fe60003800200 */
[----:B------:R-:W0:Y:S02]  /*0280*/  MUFU.RCP64H R13, R11 ;  /* 0x0000000b000d7308 */ /* 0x000e240000001800 */
[----:B0-----:R-:W-:-:S08]  /*0290*/  DFMA R14, -R10, R12, 1 ;  /* 0x3ff000000a0e742b */ /* 0x001fd0000000010c */
[----:B------:R-:W-:-:S08]  /*02a0*/  DFMA R14, R14, R14, R14 ;  /* 0x0000000e0e0e722b */ /* 0x000fd0000000000e */
[----:B------:R-:W-:-:S08]  /*02b0*/  DFMA R14, R12, R14, R12 ;  /* 0x0000000e0c0e722b */ /* 0x000fd0000000000c */
[----:B------:R-:W-:-:S08]  /*02c0*/  DFMA R16, -R10, R14, 1 ;  /* 0x3ff000000a10742b */ /* 0x000fd0000000010e */
[----:B------:R-:W-:Y:S02]  /*02d0*/  DFMA R16, R14, R16, R14 ;  /* 0x000000100e10722b */ /* 0x000fe4000000000e */
[----:B--2---:R-:W-:-:S08]  /*02e0*/  DMUL R12, R4, UR6 ;  /* 0x00000006040c7c28 */ /* 0x004fd00008000000 */
[----:B-1----:R-:W-:Y:S02]  /*02f0*/  DMUL R2, R12, R16 ;  /* 0x000000100c027228 */ /* 0x002fe40000000000 */
[----:B------:R-:W-:-:S06]  /*0300*/  FSETP.GEU.AND P1, PT, |R13|, 6.5827683646048100446e-37, PT ;  /* 0x036000000d00780b */ /* 0x000fcc0003f2e200 */
[----:B------:R-:W-:-:S08]  /*0310*/  DFMA R14, -R10, R2, R12 ;  /* 0x000000020a0e722b */ /* 0x000fd0000000010c */
[----:B------:R-:W-:-:S10]  /*0320*/  DFMA R2, R16, R14, R2 ;  /* 0x0000000e1002722b */ /* 0x000fd40000000002 */
[----:B------:R-:W-:-:S05]  /*0330*/  FFMA R0, RZ, R11, R3 ;  /* 0x0000000bff007223 */ /* 0x000fca0000000003 */
[----:B------:R-:W-:-:S13]  /*0340*/  FSETP.GT.AND P0, PT, |R0|, 1.469367938527859385e-39, PT ;  /* 0x001000000000780b */ /* 0x000fda0003f04200 */
[----:B------:R-:W-:Y:S05]  /*0350*/  @P0 BRA P1, `(.L_x_1) ;  /* 0x0000000000100947 */ /* 0x000fea0000800000 */
[----:B------:R-:W-:-:S07]  /*0360*/  MOV R0, 0x380 ;  /* 0x0000038000007802 */ /* 0x000fce0000000f00 */
[----:B------:R-:W-:Y:S05]  /*0370*/  CALL.REL.NOINC `($__internal_0_$__cuda_sm20_div_rn_f64_full) ;  /* 0x0000000000407944 */ /* 0x000fea0003c00000 */
[----:B------:R-:W-:Y:S02]  /*0380*/  IMAD.MOV.U32 R2, RZ, RZ, R18 ;  /* 0x000000ffff027224 */ /* 0x000fe400078e0012 */
[----:B------:R-:W-:-:S07]  /*0390*/  IMAD.MOV.U32 R3, RZ, RZ, R19 ;  /* 0x000000ffff037224 */ /* 0x000fce00078e0013 */
.L_x_1:
[----:B------:R-:W-:Y:S05]  /*03a0*/  BSYNC.RECONVERGENT B0 ;  /* 0x0000000000007941 */ /* 0x000fea0003800200 */
.L_x_0:
[----:B------:R-:W0:Y:S01]  /*03b0*/  LDCU.64 UR8, c[0x0][0x3d8] ;  /* 0x00007b00ff0877ac */ /* 0x000e220008000a00 */
[----:B------:R-:W1:Y:S01]  /*03c0*/  LDCU.64 UR6, c[0x0][0x3c0] ;  /* 0x00007800ff0677ac */ /* 0x000e620008000a00 */
[----:B------:R-:W2:Y:S01]  /*03d0*/  LDCU.64 UR12, c[0x0][0x3a8] ;  /* 0x00007500ff0c77ac */ /* 0x000ea20008000a00 */
[----:B------:R-:W3:Y:S01]  /*03e0*/  LDCU.64 UR10, c[0x0][0x3b0] ;  /* 0x00007600ff0a77ac */ /* 0x000ee20008000a00 */
[----:B0-----:R-:W-:Y:S02]  /*03f0*/  DADD R10, R6, -UR8 ;  /* 0x80000008060a7e29 */ /* 0x001fe40008000000 */
[----:B-1----:R-:W-:Y:S02]  /*0400*/  DADD R2, R2, UR6 ;  /* 0x0000000602027e29 */ /* 0x002fe40008000000 */
[----:B--2---:R-:W-:-:S04]  /*0410*/  DMUL R6, R6, UR12 ;  /* 0x0000000c06067c28 */ /* 0x004fc80008000000 */
[----:B------:R-:W-:Y:S02]  /*0420*/  DADD R10, R10, -1 ;  /* 0xbff000000a0a7429 */ /* 0x000fe40000000000 */
[----:B---3--:R-:W-:-:S06]  /*0430*/  DMUL R2, R2, UR10 ;  /* 0x0000000a02027c28 */ /* 0x008fcc0008000000 */
[----:B------:R-:W-:-:S08]  /*0440*/  DFMA R6, -R6, R10, -R4 ;  /* 0x0000000a0606722b */ /* 0x000fd00000000904 */
[----:B------:R-:W-:-:S07]  /*0450*/  DFMA R2, R2, R6, R4 ;  /* 0x000000060202722b */ /* 0x000fce0000000004 */
[----:B------:R-:W-:Y:S01]  /*0460*/  STG.E.64 desc[UR4][R8.64], R2 ;  /* 0x0000000208007986 */ /* 0x000fe2000c101b04 */
[----:B------:R-:W-:Y:S05]  /*0470*/  EXIT ;  /* 0x000000000000794d */ /* 0x000fea0003800000 */
        .weak           $__internal_0_$__cuda_sm20_div_rn_f64_full
        .type           $__internal_0_$__cuda_sm20_div_rn_f64_full,@function
        .size           $__internal_0_$__cuda_sm20_div_rn_f64_full,(.L_x_9 - $__internal_0_$__cuda_sm20_div_rn_f64_full)
$__internal_0_$__cuda_sm20_div_rn_f64_full:
[C---:B------:R-:W-:Y:S01]  /*0480*/  FSETP.GEU.AND P0, PT, |R11|.reuse, 1.469367938527859385e-39, PT ;  /* 0x001000000b00780b */ /* 0x040fe20003f0e200 */
[----:B------:R-:W-:Y:S01]  /*0490*/  IMAD.MOV.U32 R14, RZ, RZ, 0x1 ;  /* 0x00000001ff0e7424 */ /* 0x000fe200078e00ff */
[----:B------:R-:W-:Y:S01]  /*04a0*/  LOP3.LUT R2, R11, 0x800fffff, RZ, 0xc0, !PT ;  /* 0x800fffff0b027812 */ /* 0x000fe200078ec0ff */
[----:B------:R-:W-:Y:S01]  /*04b0*/  IMAD.MOV.U32 R21, RZ, RZ, 0x1ca00000 ;  /* 0x1ca00000ff157424 */ /* 0x000fe200078e00ff */
[C---:B------:R-:W-:Y:S01]  /*04c0*/  FSETP.GEU.AND P2, PT, |R13|.reuse, 1.469367938527859385e-39, PT ;  /* 0x001000000d00780b */ /* 0x040fe20003f4e200 */
[----:B------:R-:W-:Y:S01]  /*04d0*/  BSSY.RECONVERGENT B1, `(.L_x_2) ;  /* 0x0000052000017945 */ /* 0x000fe20003800200 */
[----:B------:R-:W-:Y:S01]  /*04e0*/  LOP3.LUT R3, R2, 0x3ff00000, RZ, 0xfc, !PT ;  /* 0x3ff0000002037812 */ /* 0x000fe200078efcff */
[----:B------:R-:W-:Y:S01]  /*04f0*/  IMAD.MOV.U32 R2, RZ, RZ, R10 ;  /* 0x000000ffff027224 */ /* 0x000fe200078e000a */
[----:B------:R-:W-:Y:S02]  /*0500*/  LOP3.LUT R20, R13, 0x7ff00000, RZ, 0xc0, !PT ;  /* 0x7ff000000d147812 */ /* 0x000fe400078ec0ff */
[----:B------:R-:W-:-:S03]  /*0510*/  LOP3.LUT R23, R11, 0x7ff00000, RZ, 0xc0, !PT ;  /* 0x7ff000000b177812 */ /* 0x000fc600078ec0ff */
[----:B------:R-:W-:Y:S01]  /*0520*/  @!P0 DMUL R2, R10, 8.98846567431157953865e+307 ;  /* 0x7fe000000a028828 */ /* 0x000fe20000000000 */
[C---:B------:R-:W-:Y:S01]  /*0530*/  ISETP.GE.U32.AND P1, PT, R20.reuse, R23, PT ;  /* 0x000000171400720c */ /* 0x040fe20003f26070 */
[----:B------:R-:W-:Y:S02]  /*0540*/  IMAD.MOV.U32 R22, RZ, RZ, R20 ;  /* 0x000000ffff167224 */ /* 0x000fe400078e0014 */
[----:B------:R-:W-:Y:S02]  /*0550*/  @!P2 LOP3.LUT R19, R11, 0x7ff00000, RZ, 0xc0, !PT ;  /* 0x7ff000000b13a812 */ /* 0x000fe400078ec0ff */
[----:B------:R-:W0:Y:S02]  /*0560*/  MUFU.RCP64H R15, R3 ;  /* 0x00000003000f7308 */ /* 0x000e240000001800 */
[----:B------:R-:W-:Y:S02]  /*0570*/  @!P2 ISETP.GE.U32.AND P3, PT, R20, R19, PT ;  /* 0x000000131400a20c */ /* 0x000fe40003f66070 */
[----:B------:R-:W-:-:S02]  /*0580*/  @!P0 LOP3.LUT R23, R3, 0x7ff00000, RZ, 0xc0, !PT ;  /* 0x7ff0000003178812 */ /* 0x000fc400078ec0ff */
[----:B------:R-:W-:-:S04]  /*0590*/  @!P2 SEL R19, R21, 0x63400000, !P3 ;  /* 0x634000001513a807 */ /* 0x000fc80005800000 */
[----:B------:R-:W-:-:S04]  /*05a0*/  @!P2 LOP3.LUT R24, R19, 0x80000000, R13, 0xf8, !PT ;  /* 0x800000001318a812 */ /* 0x000fc800078ef80d */
[----:B------:R-:W-:Y:S01]  /*05b0*/  @!P2 LOP3.LUT R25, R24, 0x100000, RZ, 0xfc, !PT ;  /* 0x001000001819a812 */ /* 0x000fe200078efcff */
[----:B------:R-:W-:Y:S01]  /*05c0*/  @!P2 IMAD.MOV.U32 R24, RZ, RZ, RZ ;  /* 0x000000ffff18a224 */ /* 0x000fe200078e00ff */
[----:B0-----:R-:W-:-:S08]  /*05d0*/  DFMA R16, R14, -R2, 1 ;  /* 0x3ff000000e10742b */ /* 0x001fd00000000802 */
[----:B------:R-:W-:-:S08]  /*05e0*/  DFMA R16, R16, R16, R16 ;  /* 0x000000101010722b */ /* 0x000fd00000000010 */
[----:B------:R-:W-:Y:S01]  /*05f0*/  DFMA R16, R14, R16, R14 ;  /* 0x000000100e10722b */ /* 0x000fe2000000000e */
[----:B------:R-:W-:Y:S01]  /*0600*/  SEL R15, R21, 0x63400000, !P1 ;  /* 0x63400000150f7807 */ /* 0x000fe20004800000 */
[----:B------:R-:W-:-:S03]  /*0610*/  IMAD.MOV.U32 R14, RZ, RZ, R12 ;  /* 0x000000ffff0e7224 */ /* 0x000fc600078e000c */
[----:B------:R-:W-:-:S03]  /*0620*/  LOP3.LUT R15, R15, 0x800fffff, R13, 0xf8, !PT ;  /* 0x800fffff0f0f7812 */ /* 0x000fc600078ef80d */
[----:B------:R-:W-:-:S03]  /*0630*/  DFMA R18, R16, -R2, 1 ;  /* 0x3ff000001012742b */ /* 0x000fc60000000802 */
[----:B------:R-:W-:-:S05]  /*0640*/  @!P2 DFMA R14, R14, 2, -R24 ;  /* 0x400000000e0ea82b */ /* 0x000fca0000000818 */
[----:B------:R-:W-:-:S05]  /*0650*/  DFMA R16, R16, R18, R16 ;  /* 0x000000121010722b */ /* 0x000fca0000000010 */
[----:B------:R-:W-:-:S03]  /*0660*/  @!P2 LOP3.LUT R22, R15, 0x7ff00000, RZ, 0xc0, !PT ;  /* 0x7ff000000f16a812 */ /* 0x000fc600078ec0ff */
[----:B------:R-:W-:Y:S02]  /*0670*/  DMUL R18, R16, R14 ;  /* 0x0000000e10127228 */ /* 0x000fe40000000000 */
[----:B------:R-:W-:-:S05]  /*0680*/  VIADD R26, R22, 0xffffffff ;  /* 0xffffffff161a7836 */ /* 0x000fca0000000000 */
[----:B------:R-:W-:Y:S01]  /*0690*/  ISETP.GT.U32.AND P0, PT, R26, 0x7feffffe, PT ;  /* 0x7feffffe1a00780c */ /* 0x000fe20003f04070 */
[----:B------:R-:W-:Y:S01]  /*06a0*/  VIADD R26, R23, 0xffffffff ;  /* 0xffffffff171a7836 */ /* 0x000fe20000000000 */
[----:B------:R-:W-:-:S04]  /*06b0*/  DFMA R24, R18, -R2, R14 ;  /* 0x800000021218722b */ /* 0x000fc8000000000e */
[----:B------:R-:W-:-:S04]  /*06c0*/  ISETP.GT.U32.OR P0, PT, R26, 0x7feffffe, P0 ;  /* 0x7feffffe1a00780c */ /* 0x000fc80000704470 */
[----:B------:R-:W-:-:S09]  /*06d0*/  DFMA R16, R16, R24, R18 ;  /* 0x000000181010722b */ /* 0x000fd20000000012 */
[----:B------:R-:W-:Y:S05]  /*06e0*/  @P0 BRA `(.L_x_3) ;  /* 0x00000000006c0947 */ /* 0x000fea0003800000 */
[----:B------:R-:W-:-:S04]  /*06f0*/  LOP3.LUT R13, R11, 0x7ff00000, RZ, 0xc0, !PT ;  /* 0x7ff000000b0d7812 */ /* 0x000fc800078ec0ff */
[CC--:B------:R-:W-:Y:S02]  /*0700*/  VIADDMNMX R12, R20.reuse, -R13.reuse, 0xb9600000, !PT ;  /* 0xb9600000140c7446 */ /* 0x0c0fe4000780090d */
[----:B------:R-:W-:Y:S01]  /*0710*/  ISETP.GE.U32.AND P0, PT, R20, R13, PT ;  /* 0x0000000d1400720c */ /* 0x000fe20003f06070 */
[----:B------:R-:W-:Y:S01]  /*0720*/  IMAD.MOV.U32 R20, RZ, RZ, RZ ;  /* 0x000000ffff147224 */ /* 0x000fe200078e00ff */
[----:B------:R-:W-:Y:S02]  /*0730*/  VIMNMX R12, PT, PT, R12, 0x46a00000, PT ;  /* 0x46a000000c0c7848 */ /* 0x000fe40003fe0100 */
[----:B------:R-:W-:-:S05]  /*0740*/  SEL R21, R21, 0x63400000, !P0 ;  /* 0x6340000015157807 */ /* 0x000fca0004000000 */
[----:B------:R-:W-:-:S04]  /*0750*/  IMAD.IADD R12, R12, 0x1, -R21 ;  /* 0x000000010c0c7824 */ /* 0x000fc800078e0a15 */
[----:B------:R-:W-:-:S06]  /*0760*/  VIADD R21, R12, 0x7fe00000 ;  /* 0x7fe000000c157836 */ /* 0x000fcc0000000000 */
[----:B------:R-:W-:-:S10]  /*0770*/  DMUL R18, R16, R20 ;  /* 0x0000001410127228 */ /* 0x000fd40000000000 */
[----:B------:R-:W-:-:S13]  /*0780*/  FSETP.GTU.AND P0, PT, |R19|, 1.469367938527859385e-39, PT ;  /* 0x001000001300780b */ /* 0x000fda0003f0c200 */
[----:B------:R-:W-:Y:S05]  /*0790*/  @P0 BRA `(.L_x_4) ;  /* 0x0000000000940947 */ /* 0x000fea0003800000 */
[----:B------:R-:W-:Y:S01]  /*07a0*/  DFMA R2, R16, -R2, R14 ;  /* 0x800000021002722b */ /* 0x000fe2000000000e */
[----:B------:R-:W-:-:S09]  /*07b0*/  IMAD.MOV.U32 R20, RZ, RZ, RZ ;  /* 0x000000ffff147224 */ /* 0x000fd200078e00ff */
[C---:B------:R-:W-:Y:S02]  /*07c0*/  FSETP.NEU.AND P0, PT, R3.reuse, RZ, PT ;  /* 0x000000ff0300720b */ /* 0x040fe40003f0d000 */
[----:B------:R-:W-:-:S04]  /*07d0*/  LOP3.LUT R11, R3, 0x80000000, R11, 0x48, !PT ;  /* 0x80000000030b7812 */ /* 0x000fc800078e480b */
[----:B------:R-:W-:-:S07]  /*07e0*/  LOP3.LUT R21, R11, R21, RZ, 0xfc, !PT ;  /* 0x000000150b157212 */ /* 0x000fce00078efcff */
[----:B------:R-:W-:Y:S05]  /*07f0*/  @!P0 BRA `(.L_x_4) ;  /* 0x00000000007c8947 */ /* 0x000fea0003800000 */
[----:B------:R-:W-:Y:S02]  /*0800*/  IMAD.MOV R3, RZ, RZ, -R12 ;  /* 0x000000ffff037224 */ /* 0x000fe400078e0a0c */
[----:B------:R-:W-:-:S06]  /*0810*/  IMAD.MOV.U32 R2, RZ, RZ, RZ ;  /* 0x000000ffff027224 */ /* 0x000fcc00078e00ff */
[----:B------:R-:W-:Y:S02]  /*0820*/  DFMA R2, R18, -R2, R16 ;  /* 0x800000021202722b */ /* 0x000fe40000000010 */
[----:B------:R-:W-:-:S04]  /*0830*/  DMUL.RP R16, R16, R20 ;  /* 0x0000001410107228 */ /* 0x000fc80000008000 */
[----:B------:R-:W-:-:S04]  /*0840*/  IADD3 R2, PT, PT, -R12, -0x43300000, RZ ;  /* 0xbcd000000c027810 */ /* 0x000fc80007ffe1ff */
[----:B------:R-:W-:Y:S02]  /*0850*/  FSETP.NEU.AND P0, PT, |R3|, R2, PT ;  /* 0x000000020300720b */ /* 0x000fe40003f0d200 */
[----:B------:R-:W-:Y:S02]  /*0860*/  LOP3.LUT R11, R17, R11, RZ, 0x3c, !PT ;  /* 0x0000000b110b7212 */ /* 0x000fe400078e3cff */
[----:B------:R-:W-:Y:S02]  /*0870*/  FSEL R18, R16, R18, !P0 ;  /* 0x0000001210127208 */ /* 0x000fe40004000000 */
[----:B------:R-:W-:Y:S01]  /*0880*/  FSEL R19, R11, R19, !P0 ;  /* 0x000000130b137208 */ /* 0x000fe20004000000 */
[----:B------:R-:W-:Y:S06]  /*0890*/  BRA `(.L_x_4) ;  /* 0x0000000000547947 */ /* 0x000fec0003800000 */
.L_x_3:
[----:B------:R-:W-:-:S14]  /*08a0*/  DSETP.NAN.AND P0, PT, R12, R12, PT ;  /* 0x0000000c0c00722a */ /* 0x000fdc0003f08000 */
[----:B------:R-:W-:Y:S05]  /*08b0*/  @P0 BRA `(.L_x_5) ;  /* 0x0000000000440947 */ /* 0x000fea0003800000 */
[----:B------:R-:W-:-:S14]  /*08c0*/  DSETP.NAN.AND P0, PT, R10, R10, PT ;  /* 0x0000000a0a00722a */ /* 0x000fdc0003f08000 */
[----:B------:R-:W-:Y:S05]  /*08d0*/  @P0 BRA `(.L_x_6) ;  /* 0x0000000000300947 */ /* 0x000fea0003800000 */
[----:B------:R-:W-:Y:S01]  /*08e0*/  ISETP.NE.AND P0, PT, R22, R23, PT ;  /* 0x000000171600720c */ /* 0x000fe20003f05270 */
[----:B------:R-:W-:Y:S02]  /*08f0*/  IMAD.MOV.U32 R18, RZ, RZ, 0x0 ;  /* 0x00000000ff127424 */ /* 0x000fe400078e00ff */
[----:B------:R-:W-:-:S10]  /*0900*/  IMAD.MOV.U32 R19, RZ, RZ, -0x80000 ;  /* 0xfff80000ff137424 */ /* 0x000fd400078e00ff */
[----:B------:R-:W-:Y:S05]  /*0910*/  @!P0 BRA `(.L_x_4) ;  /* 0x0000000000348947 */ /* 0x000fea0003800000 */
[----:B------:R-:W-:Y:S02]  /*0920*/  ISETP.NE.AND P0, PT, R22, 0x7ff00000, PT ;  /* 0x7ff000001600780c */ /* 0x000fe40003f05270 */
[----:B------:R-:W-:Y:S02]  /*0930*/  LOP3.LUT R19, R13, 0x80000000, R11, 0x48, !PT ;  /* 0x800000000d137812 */ /* 0x000fe400078e480b */
[----:B------:R-:W-:-:S13]  /*0940*/  ISETP.EQ.OR P0, PT, R23, RZ, !P0 ;  /* 0x000000ff1700720c */ /* 0x000fda0004702670 */
[----:B------:R-:W-:Y:S01]  /*0950*/  @P0 LOP3.LUT R2, R19, 0x7ff00000, RZ, 0xfc, !PT ;  /* 0x7ff0000013020812 */ /* 0x000fe200078efcff */
[----:B------:R-:W-:Y:S02]  /*0960*/  @!P0 IMAD.MOV.U32 R18, RZ, RZ, RZ ;  /* 0x000000ffff128224 */ /* 0x000fe400078e00ff */
[----:B------:R-:W-:Y:S02]  /*0970*/  @P0 IMAD.MOV.U32 R18, RZ, RZ, RZ ;  /* 0x000000ffff120224 */ /* 0x000fe400078e00ff */
[----:B------:R-:W-:Y:S01]  /*0980*/  @P0 IMAD.MOV.U32 R19, RZ, RZ, R2 ;  /* 0x000000ffff130224 */ /* 0x000fe200078e0002 */
[----:B------:R-:W-:Y:S06]  /*0990*/  BRA `(.L_x_4) ;  /* 0x0000000000147947 */ /* 0x000fec0003800000 */
.L_x_6:
[----:B------:R-:W-:Y:S01]  /*09a0*/  LOP3.LUT R19, R11, 0x80000, RZ, 0xfc, !PT ;  /* 0x000800000b137812 */ /* 0x000fe200078efcff */
[----:B------:R-:W-:Y:S01]  /*09b0*/  IMAD.MOV.U32 R18, RZ, RZ, R10 ;  /* 0x000000ffff127224 */ /* 0x000fe200078e000a */
[----:B------:R-:W-:Y:S06]  /*09c0*/  BRA `(.L_x_4) ;  /* 0x0000000000087947 */ /* 0x000fec0003800000 */
.L_x_5:
[----:B------:R-:W-:Y:S01]  /*09d0*/  LOP3.LUT R19, R13, 0x80000, RZ, 0xfc, !PT ;  /* 0x000800000d137812 */ /* 0x000fe200078efcff */
[----:B------:R-:W-:-:S07]  /*09e0*/  IMAD.MOV.U32 R18, RZ, RZ, R12 ;  /* 0x000000ffff127224 */ /* 0x000fce00078e000c */
.L_x_4:
[----:B------:R-:W-:Y:S05]  /*09f0*/  BSYNC.RECONVERGENT B1 ;  /* 0x0000000000017941 */ /* 0x000fea0003800200 */
.L_x_2:
[----:B------:R-:W-:Y:S02]  /*0a00*/  IMAD.MOV.U32 R2, RZ, RZ, R0 ;  /* 0x000000ffff027224 */ /* 0x000fe400078e0000 */
[----:B------:R-:W-:-:S04]  /*0a10*/  IMAD.MOV.U32 R3, RZ, RZ, 0x0 ;  /* 0x00000000ff037424 */ /* 0x000fc800078e00ff */
[----:B------:R-:W-:Y:S05]  /*0a20*/  RET.REL.NODEC R2 `(_Z6v1_ODEPdS_S_diiddddddd) ;  /* 0xfffffff402747950 */ /* 0x000fea0003c3ffff */
.L_x_7:
[----:B------:R-:W-:-:S00]  /*0a30*/  BRA `(.L_x_7) ;  /* 0xfffffffc00fc7947 */ /* 0x000fc0000383ffff */
[----:B------:R-:W-:-:S00]  /*0a40*/  NOP ;  /* 0x0000000000007918 */ /* 0x000fc00000000000 */
        /* <DEDUP_REMOVED lines=11> */
.L_x_9:


//--------------------- .text._Z6v1_PDEPdS_S_diiddddddd --------------------------
	.section	.text._Z6v1_PDEPdS_S_diiddddddd,"ax",@progbits
	.align	128
        .global         _Z6v1_PDEPdS_S_diiddddddd
        .type           _Z6v1_PDEPdS_S_diiddddddd,@function
        .size           _Z6v1_PDEPdS_S_diiddddddd,(.L_x_11 - _Z6v1_PDEPdS_S_diiddddddd)
        .other          _Z6v1_PDEPdS_S_diiddddddd,@"STO_CUDA_ENTRY STV_DEFAULT"
_Z6v1_PDEPdS_S_diiddddddd:
.text._Z6v1_PDEPdS_S_diiddddddd:
        /* <DEDUP_REMOVED lines=8> */
[----:B0-----:R-:W-:-:S04]  /*0080*/  IMAD R0, R0, UR4, R3 ;  /* 0x0000000400007c24 */ /* 0x001fc8000f8e0203 */
[----:B------:R-:W-:Y:S02]  /*0090*/  VIADD R3, R0, 0x1 ;  /* 0x0000000100037836 */ /* 0x000fe40000000000 */
[----:B-1----:R-:W-:-:S05]  /*00a0*/  IMAD R2, R2, UR5, R7 ;  /* 0x0000000502027c24 */ /* 0x002fca000f8e0207 */
[----:B--2---:R-:W-:-:S04]  /*00b0*/  ISETP.GE.AND P0, PT, R2, R5, PT ;  /* 0x000000050200720c */ /* 0x004fc80003f06270 */
[----:B------:R-:W-:-:S13]  /*00c0*/  ISETP.GT.OR P0, PT, R3, R4, P0 ;  /* 0x000000040300720c */ /* 0x000fda0000704670 */
[----:B------:R-:W-:Y:S05]  /*00d0*/  @P0 EXIT ;  /* 0x000000000000094d */ /* 0x000fea0003800000 */
[----:B------:R-:W0:Y:S01]  /*00e0*/  LDC.64 R6, c[0x0][0x388] ;  /* 0x0000e200ff067b82 */ /* 0x000e220000000a00 */
[----:B------:R-:W-:Y:S01]  /*00f0*/  IADD3 R9, PT, PT, R5, 0x2, RZ ;  /* 0x0000000205097810 */ /* 0x000fe20007ffe0ff */
[----:B------:R-:W1:Y:S04]  /*0100*/  LDCU.64 UR4, c[0x0][0x358] ;  /* 0x00006b00ff0477ac */ /* 0x000e680008000a00 */
[----:B------:R-:W-:Y:S01]  /*0110*/  IMAD R0, R2, R9, R9 ;  /* 0x0000000902007224 */ /* 0x000fe200078e0209 */
[----:B------:R-:W2:Y:S03]  /*0120*/  LDCU.64 UR6, c[0x0][0x388] ;  /* 0x00007100ff0677ac */ /* 0x000ea60008000a00 */
[----:B------:R-:W-:-:S04]  /*0130*/  IMAD.IADD R0, R3, 0x1, R0 ;  /* 0x0000000103007824 */ /* 0x000fc800078e0200 */
[----:B0-----:R-:W-:-:S05]  /*0140*/  IMAD.WIDE R6, R0, 0x8, R6 ;  /* 0x0000000800067825 */ /* 0x001fca00078e0206 */
[----:B-1----:R-:W3:Y:S04]  /*0150*/  LDG.E.64 R8, desc[UR4][R6.64+0x8] ;  /* 0x0000080406087981 */ /* 0x002ee8000c1e1b00 */
[----:B------:R-:W3:Y:S01]  /*0160*/  LDG.E.64 R10, desc[UR4][R6.64+-0x8] ;  /* 0xfffff804060a7981 */ /* 0x000ee2000c1e1b00 */
[----:B------:R-:W-:Y:S02]  /*0170*/  SHF.R.S32.HI R13, RZ, 0x1f, R5 ;  /* 0x0000001fff0d7819 */ /* 0x000fe40000011405 */
[C---:B------:R-:W-:Y:S01]  /*0180*/  IADD3 R14, P0, PT, R0.reuse, -R5, RZ ;  /* 0x80000005000e7210 */ /* 0x040fe20007f1e0ff */
[----:B------:R-:W4:Y:S01]  /*0190*/  LDG.E.64 R2, desc[UR4][R6.64] ;  /* 0x0000000406027981 */ /* 0x000f22000c1e1b00 */
[----:B------:R-:W-:Y:S02]  /*01a0*/  IMAD.WIDE R4, R5, 0x8, R6 ;  /* 0x0000000805047825 */ /* 0x000fe400078e0206 */
[----:B------:R-:W-:-:S02]  /*01b0*/  LEA.HI.X.SX32 R13, R0, ~R13, 0x1, P0 ;  /* 0x8000000d000d7211 */ /* 0x000fc400000f0eff */
[C---:B--2---:R-:W-:Y:S02]  /*01c0*/  LEA R12, P0, R14.reuse, UR6, 0x3 ;  /* 0x000000060e0c7c11 */ /* 0x044fe4000f8018ff */
[----:B------:R-:W2:Y:S02]  /*01d0*/  LDG.E.64 R4, desc[UR4][R4.64+0x10] ;  /* 0x0000100404047981 */ /* 0x000ea4000c1e1b00 */
[----:B------:R-:W-:Y:S01]  /*01e0*/  LEA.HI.X R13, R14, UR7, R13, 0x3, P0 ;  /* 0x000000070e0d7c11 */ /* 0x000fe200080f1c0d */
[----:B------:R-:W0:Y:S05]  /*01f0*/  LDCU.64 UR6, c[0x0][0x398] ;  /* 0x00007300ff0677ac */ /* 0x000e2a0008000a00 */
[----:B------:R-:W5:Y:S01]  /*0200*/  LDG.E.64 R12, desc[UR4][R12.64+-0x10] ;  /* 0xfffff0040c0c7981 */ /* 0x000f62000c1e1b00 */
[----:B---3--:R-:W-:Y:S01]  /*0210*/  DADD R8, R8, R10 ;  /* 0x0000000008087229 */ /* 0x008fe2000000000a */
[----:B------:R-:W1:Y:S07]  /*0220*/  LDC.64 R10, c[0x0][0x380] ;  /* 0x0000e000ff0a7b82 */ /* 0x000e6e0000000a00 */
[----:B----4-:R-:W-:-:S08]  /*0230*/  DFMA R8, R2, -4, R8 ;  /* 0xc01000000208782b */ /* 0x010fd00000000008 */
[----:B--2---:R-:W-:-:S08]  /*0240*/  DADD R8, R8, R4 ;  /* 0x0000000008087229 */ /* 0x004fd00000000004 */
[----:B-----5:R-:W-:-:S08]  /*0250*/  DADD R8, R8, R12 ;  /* 0x0000000008087229 */ /* 0x020fd0000000000c */
[----:B0-----:R-:W-:Y:S01]  /*0260*/  DFMA R8, R8, UR6, R2 ;  /* 0x0000000608087c2b */ /* 0x001fe20008000002 */
[----:B-1----:R-:W-:-:S06]  /*0270*/  IMAD.WIDE R2, R0, 0x8, R10 ;  /* 0x0000000800027825 */ /* 0x002fcc00078e020a */
[----:B------:R-:W-:Y:S01]  /*0280*/  STG.E.64 desc[UR4][R2.64], R8 ;  /* 0x0000000802007986 */ /* 0x000fe2000c101b04 */
[----:B------:R-:W-:Y:S05]  /*0290*/  EXIT ;  /* 0x000000000000794d */ /* 0x000fea0003800000 */
.L_x_8:
        /* <DEDUP_REMOVED lines=14> */
.L_x_11:


//--------------------- .nv.shared.reserved.0     --------------------------
	.section	.nv.shared.reserved.0,"aw",@nobits
	.weak		__nv_reservedSMEM_offset_0_alias
	.size		__nv_reservedSMEM_offset_0_alias, 0, 64
	.other		__nv_reservedSMEM_offset_0_alias,@"STO_CUDA_RESERVED_SHARED STV_DEFAULT"
__nv_reservedSMEM_offset_0_alias:
	.zero		0
	.zero		64


//--------------------- .nv.constant0._Z6v1_ODEPdS_S_diiddddddd --------------------------
	.section	.nv.constant0._Z6v1_ODEPdS_S_diiddddddd,"a",@progbits
	.sectionflags	@""
	.align	4
.nv.constant0._Z6v1_ODEPdS_S_diiddddddd:
	.zero		992


//--------------------- .nv.constant0._Z6v1_PDEPdS_S_diiddddddd --------------------------
	.section	.nv.constant0._Z6v1_PDEPdS_S_diiddddddd,"a",@progbits
	.sectionflags	@""
	.align	4
.nv.constant0._Z6v1_PDEPdS_S_diiddddddd:
	.zero		992


//--------------------- SYMBOLS --------------------------

	.type		.nv.reservedSmem.offset0,@object
	.size		.nv.reservedSmem.offset0,0x4
